//
// Generated by NVIDIA NVVM Compiler
//
// Compiler Build ID: CL-36424714
// Cuda compilation tools, release 13.0, V13.0.88
// Based on NVVM 20.0.0
//

.version 9.0
.target sm_100
.address_size 64

	// .globl	_Z20matrixMultiplicationPKfS0_Pfi

.visible .entry _Z20matrixMultiplicationPKfS0_Pfi(
	.param .u64 .ptr .align 1 _Z20matrixMultiplicationPKfS0_Pfi_param_0,
	.param .u64 .ptr .align 1 _Z20matrixMultiplicationPKfS0_Pfi_param_1,
	.param .u64 .ptr .align 1 _Z20matrixMultiplicationPKfS0_Pfi_param_2,
	.param .u32 _Z20matrixMultiplicationPKfS0_Pfi_param_3
)
{
	.reg .pred 	%p<10>;
	.reg .b32 	%r<40>;
	.reg .b32 	%f<67>;
	.reg .b64 	%rd<67>;

	ld.param.u64 	%rd14, [_Z20matrixMultiplicationPKfS0_Pfi_param_0];
	ld.param.u64 	%rd15, [_Z20matrixMultiplicationPKfS0_Pfi_param_1];
	ld.param.u32 	%r18, [_Z20matrixMultiplicationPKfS0_Pfi_param_3];
	cvta.to.global.u64 	%rd1, %rd15;
	cvta.to.global.u64 	%rd2, %rd14;
	mov.u32 	%r19, %ctaid.y;
	mov.u32 	%r20, %ntid.y;
	mov.u32 	%r21, %tid.y;
	mad.lo.s32 	%r1, %r19, %r20, %r21;
	mov.u32 	%r22, %ctaid.x;
	mov.u32 	%r23, %ntid.x;
	mov.u32 	%r24, %tid.x;
	mad.lo.s32 	%r2, %r22, %r23, %r24;
	max.s32 	%r25, %r1, %r2;
	setp.ge.s32 	%p1, %r25, %r18;
	@%p1 bra 	$L__BB0_13;
	mul.lo.s32 	%r3, %r18, %r1;
	and.b32  	%r4, %r18, 7;
	setp.lt.u32 	%p2, %r18, 8;
	mov.f32 	%f66, 0f00000000;
	mov.b32 	%r38, 0;
	@%p2 bra 	$L__BB0_4;
	and.b32  	%r38, %r18, 2147483640;
	neg.s32 	%r36, %r38;
	mul.wide.s32 	%rd16, %r18, 4;
	add.s64 	%rd3, %rd1, %rd16;
	shl.b32 	%r7, %r18, 3;
	mul.wide.s32 	%rd17, %r18, 8;
	add.s64 	%rd4, %rd1, %rd17;
	mul.wide.s32 	%rd18, %r18, 12;
	add.s64 	%rd5, %rd1, %rd18;
	mul.wide.s32 	%rd19, %r18, 16;
	add.s64 	%rd6, %rd1, %rd19;
	mul.wide.s32 	%rd20, %r18, 20;
	add.s64 	%rd7, %rd1, %rd20;
	mul.wide.s32 	%rd21, %r18, 24;
	add.s64 	%rd8, %rd1, %rd21;
	mul.wide.s32 	%rd22, %r18, 28;
	add.s64 	%rd9, %rd1, %rd22;
	mul.wide.u32 	%rd23, %r3, 4;
	add.s64 	%rd24, %rd23, %rd2;
	add.s64 	%rd66, %rd24, 16;
	mov.f32 	%f66, 0f00000000;
	mov.u32 	%r35, %r2;
$L__BB0_3:
	.pragma "nounroll";
	mul.wide.s32 	%rd25, %r35, 4;
	add.s64 	%rd26, %rd3, %rd25;
	add.s64 	%rd27, %rd4, %rd25;
	add.s64 	%rd28, %rd5, %rd25;
	add.s64 	%rd29, %rd6, %rd25;
	add.s64 	%rd30, %rd7, %rd25;
	add.s64 	%rd31, %rd8, %rd25;
	add.s64 	%rd32, %rd9, %rd25;
	add.s64 	%rd33, %rd1, %rd25;
	ld.global.f32 	%f16, [%rd66+-16];
	ld.global.f32 	%f17, [%rd33];
	fma.rn.f32 	%f18, %f16, %f17, %f66;
	ld.global.f32 	%f19, [%rd66+-12];
	ld.global.f32 	%f20, [%rd26];
	fma.rn.f32 	%f21, %f19, %f20, %f18;
	ld.global.f32 	%f22, [%rd66+-8];
	ld.global.f32 	%f23, [%rd27];
	fma.rn.f32 	%f24, %f22, %f23, %f21;
	ld.global.f32 	%f25, [%rd66+-4];
	ld.global.f32 	%f26, [%rd28];
	fma.rn.f32 	%f27, %f25, %f26, %f24;
	ld.global.f32 	%f28, [%rd66];
	ld.global.f32 	%f29, [%rd29];
	fma.rn.f32 	%f30, %f28, %f29, %f27;
	ld.global.f32 	%f31, [%rd66+4];
	ld.global.f32 	%f32, [%rd30];
	fma.rn.f32 	%f33, %f31, %f32, %f30;
	ld.global.f32 	%f34, [%rd66+8];
	ld.global.f32 	%f35, [%rd31];
	fma.rn.f32 	%f36, %f34, %f35, %f33;
	ld.global.f32 	%f37, [%rd66+12];
	ld.global.f32 	%f38, [%rd32];
	fma.rn.f32 	%f66, %f37, %f38, %f36;
	add.s32 	%r36, %r36, 8;
	add.s32 	%r35, %r35, %r7;
	add.s64 	%rd66, %rd66, 32;
	setp.ne.s32 	%p3, %r36, 0;
	@%p3 bra 	$L__BB0_3;
$L__BB0_4:
	setp.eq.s32 	%p4, %r4, 0;
	@%p4 bra 	$L__BB0_12;
	and.b32  	%r13, %r18, 3;
	setp.lt.u32 	%p5, %r4, 4;
	@%p5 bra 	$L__BB0_7;
	add.s32 	%r27, %r38, %r3;
	mul.wide.u32 	%rd34, %r27, 4;
	add.s64 	%rd35, %rd2, %rd34;
	ld.global.f32 	%f40, [%rd35];
	mad.lo.s32 	%r28, %r38, %r18, %r2;
	mul.wide.s32 	%rd36, %r28, 4;
	add.s64 	%rd37, %rd1, %rd36;
	ld.global.f32 	%f41, [%rd37];
	fma.rn.f32 	%f42, %f40, %f41, %f66;
	cvt.u64.u32 	%rd38, %r3;
	cvt.u64.u32 	%rd39, %r38;
	add.s64 	%rd40, %rd39, %rd38;
	shl.b64 	%rd41, %rd40, 2;
	add.s64 	%rd42, %rd2, %rd41;
	ld.global.f32 	%f43, [%rd42+4];
	mul.wide.s32 	%rd43, %r18, 4;
	add.s64 	%rd44, %rd37, %rd43;
	ld.global.f32 	%f44, [%rd44];
	fma.rn.f32 	%f45, %f43, %f44, %f42;
	ld.global.f32 	%f46, [%rd42+8];
	add.s64 	%rd45, %rd44, %rd43;
	ld.global.f32 	%f47, [%rd45];
	fma.rn.f32 	%f48, %f46, %f47, %f45;
	ld.global.f32 	%f49, [%rd42+12];
	add.s64 	%rd46, %rd45, %rd43;
	ld.global.f32 	%f50, [%rd46];
	fma.rn.f32 	%f66, %f49, %f50, %f48;
	add.s32 	%r38, %r38, 4;
$L__BB0_7:
	setp.eq.s32 	%p6, %r13, 0;
	@%p6 bra 	$L__BB0_12;
	setp.eq.s32 	%p7, %r13, 1;
	@%p7 bra 	$L__BB0_10;
	add.s32 	%r29, %r38, %r3;
	mul.wide.u32 	%rd47, %r29, 4;
	add.s64 	%rd48, %rd2, %rd47;
	ld.global.f32 	%f52, [%rd48];
	mad.lo.s32 	%r30, %r38, %r18, %r2;
	mul.wide.s32 	%rd49, %r30, 4;
	add.s64 	%rd50, %rd1, %rd49;
	ld.global.f32 	%f53, [%rd50];
	fma.rn.f32 	%f54, %f52, %f53, %f66;
	cvt.u64.u32 	%rd51, %r3;
	cvt.u64.u32 	%rd52, %r38;
	add.s64 	%rd53, %rd52, %rd51;
	shl.b64 	%rd54, %rd53, 2;
	add.s64 	%rd55, %rd2, %rd54;
	ld.global.f32 	%f55, [%rd55+4];
	mul.wide.s32 	%rd56, %r18, 4;
	add.s64 	%rd57, %rd50, %rd56;
	ld.global.f32 	%f56, [%rd57];
	fma.rn.f32 	%f66, %f55, %f56, %f54;
	add.s32 	%r38, %r38, 2;
$L__BB0_10:
	and.b32  	%r31, %r18, 1;
	setp.eq.b32 	%p8, %r31, 1;
	not.pred 	%p9, %p8;
	@%p9 bra 	$L__BB0_12;
	add.s32 	%r32, %r38, %r3;
	mul.wide.u32 	%rd58, %r32, 4;
	add.s64 	%rd59, %rd2, %rd58;
	ld.global.f32 	%f57, [%rd59];
	mad.lo.s32 	%r33, %r38, %r18, %r2;
	mul.wide.s32 	%rd60, %r33, 4;
	add.s64 	%rd61, %rd1, %rd60;
	ld.global.f32 	%f58, [%rd61];
	fma.rn.f32 	%f66, %f57, %f58, %f66;
$L__BB0_12:
	ld.param.u64 	%rd65, [_Z20matrixMultiplicationPKfS0_Pfi_param_2];
	add.s32 	%r34, %r3, %r2;
	cvta.to.global.u64 	%rd62, %rd65;
	mul.wide.s32 	%rd63, %r34, 4;
	add.s64 	%rd64, %rd62, %rd63;
	st.global.f32 	[%rd64], %f66;
$L__BB0_13:
	ret;

}


// ===== COMPILED SASS (sm_100) =====

	.target	sm_100

	.elftype	@"ET_EXEC"


//--------------------- .note.nv.tkinfo           --------------------------
	.section	.note.nv.tkinfo,"",@"SHT_NOTE"
	.sectionflags	@"SHF_NOTE_NV_TKINFO"
	.tkinfo
        /*0018*/ 	.word	0x00000002
        /*0030*/ 	.string	""
        /*0030*/ 	.string	"ptxas"
        /*0030*/ 	.string	"Cuda compilation tools, release 13.0, V13.0.88"
        /*0030*/ 	.string	"Build cuda_13.0.r13.0/compiler.36424714_0"
        /*0030*/ 	.string	"-arch sm_100 -m 64 "



//--------------------- .note.nv.cuinfo           --------------------------
	.section	.note.nv.cuinfo,"",@"SHT_NOTE"
	.sectionflags	@"SHF_NOTE_NV_CUINFO"
        /*0018*/ 	.short	0x0002
        /*001a*/ 	.short	0x0064
        /*001c*/ 	.short	0x0082
	.zero		2


//--------------------- .nv.info                  --------------------------
	.section	.nv.info,"",@"SHT_CUDA_INFO"
	.align	4


	//----- nvinfo : EIATTR_REGCOUNT
	.align		4
        /*0000*/ 	.byte	0x04, 0x2f
        /*0002*/ 	.short	(.L_1 - .L_0)
	.align		4
.L_0:
        /*0004*/ 	.word	index@(_Z20matrixMultiplicationPKfS0_Pfi)
        /*0008*/ 	.word	0x0000001e


	//----- nvinfo : EIATTR_FRAME_SIZE
	.align		4
.L_1:
        /*000c*/ 	.byte	0x04, 0x11
        /*000e*/ 	.short	(.L_3 - .L_2)
	.align		4
.L_2:
        /*0010*/ 	.word	index@(_Z20matrixMultiplicationPKfS0_Pfi)
        /*0014*/ 	.word	0x00000000


	//----- nvinfo : EIATTR_MIN_STACK_SIZE
	.align		4
.L_3:
        /*0018*/ 	.byte	0x04, 0x12
        /*001a*/ 	.short	(.L_5 - .L_4)
	.align		4
.L_4:
        /*001c*/ 	.word	index@(_Z20matrixMultiplicationPKfS0_Pfi)
        /*0020*/ 	.word	0x00000000
.L_5:


//--------------------- .nv.compat                --------------------------
	.section	.nv.compat,"",@"SHT_CUDA_COMPAT_INFO"
	.align	4
        /*0000*/ 	.byte	0x02, 0x09, 0x00, 0x00, 0x02, 0x02, 0x01, 0x00, 0x02, 0x05, 0x05, 0x00, 0x03, 0x07, 0x01, 0x01
        /*0010*/ 	.byte	0x02, 0x03, 0x00, 0x00, 0x02, 0x06, 0x01, 0x00, 0x04, 0x0b, 0x08, 0x00, 0x09, 0x00, 0x00, 0x00
        /*0020*/ 	.byte	0x00, 0x00, 0x00, 0x00


//--------------------- .nv.info._Z20matrixMultiplicationPKfS0_Pfi --------------------------
	.section	.nv.info._Z20matrixMultiplicationPKfS0_Pfi,"",@"SHT_CUDA_INFO"
	.sectionflags	@""
	.align	4


	//----- nvinfo : EIATTR_CUDA_API_VERSION
	.align		4
        /*0000*/ 	.byte	0x04, 0x37
        /*0002*/ 	.short	(.L_7 - .L_6)
.L_6:
        /*0004*/ 	.word	0x00000082


	//----- nvinfo : EIATTR_KPARAM_INFO
	.align		4
.L_7:
        /*0008*/ 	.byte	0x04, 0x17
        /*000a*/ 	.short	(.L_9 - .L_8)
.L_8:
        /*000c*/ 	.word	0x00000000
        /*0010*/ 	.short	0x0003
        /*0012*/ 	.short	0x0018
        /*0014*/ 	.byte	0x00, 0xf0, 0x11, 0x00


	//----- nvinfo : EIATTR_KPARAM_INFO
	.align		4
.L_9:
        /*0018*/ 	.byte	0x04, 0x17
        /*001a*/ 	.short	(.L_11 - .L_10)
.L_10:
        /*001c*/ 	.word	0x00000000
        /*0020*/ 	.short	0x0002
        /*0022*/ 	.short	0x0010
        /*0024*/ 	.byte	0x00, 0xf5, 0x21, 0x00


	//----- nvinfo : EIATTR_KPARAM_INFO
	.align		4
.L_11:
        /*0028*/ 	.byte	0x04, 0x17
        /*002a*/ 	.short	(.L_13 - .L_12)
.L_12:
        /*002c*/ 	.word	0x00000000
        /*0030*/ 	.short	0x0001
        /*0032*/ 	.short	0x0008
        /*0034*/ 	.byte	0x00, 0xf5, 0x21, 0x00


	//----- nvinfo : EIATTR_KPARAM_INFO
	.align		4
.L_13:
        /*0038*/ 	.byte	0x04, 0x17
        /*003a*/ 	.short	(.L_15 - .L_14)
.L_14:
        /*003c*/ 	.word	0x00000000
        /*0040*/ 	.short	0x0000
        /*0042*/ 	.short	0x0000
        /*0044*/ 	.byte	0x00, 0xf5, 0x21, 0x00


	//----- nvinfo : EIATTR_SPARSE_MMA_MASK
	.align		4
.L_15:
        /*0048*/ 	.byte	0x03, 0x50
        /*004a*/ 	.short	0x0000


	//----- nvinfo : EIATTR_MAXREG_COUNT
	.align		4
        /*004c*/ 	.byte	0x03, 0x1b
        /*004e*/ 	.short	0x00ff


	//----- nvinfo : EIATTR_MERCURY_ISA_VERSION
	.align		4
        /*0050*/ 	.byte	0x03, 0x5f
        /*0052*/ 	.short	0x0101


	//----- nvinfo : EIATTR_VRC_CTA_INIT_COUNT
	.align		4
        /*0054*/ 	.byte	0x02, 0x4a
	.zero		1
	.zero		1


	//----- nvinfo : EIATTR_EXIT_INSTR_OFFSETS
	.align		4
        /*0058*/ 	.byte	0x04, 0x1c
        /*005a*/ 	.short	(.L_17 - .L_16)


	//   ....[0]....
.L_16:
        /*005c*/ 	.word	0x000000c0


	//   ....[1]....
        /*0060*/ 	.word	0x00000a90


	//----- nvinfo : EIATTR_CBANK_PARAM_SIZE
	.align		4
.L_17:
        /*0064*/ 	.byte	0x03, 0x19
        /*0066*/ 	.short	0x001c


	//----- nvinfo : EIATTR_PARAM_CBANK
	.align		4
        /*0068*/ 	.byte	0x04, 0x0a
        /*006a*/ 	.short	(.L_19 - .L_18)
	.align		4
.L_18:
        /*006c*/ 	.word	index@(.nv.constant0._Z20matrixMultiplicationPKfS0_Pfi)
        /*0070*/ 	.short	0x0380
        /*0072*/ 	.short	0x001c


	//----- nvinfo : EIATTR_SW_WAR
	.align		4
.L_19:
        /*0074*/ 	.byte	0x04, 0x36
        /*0076*/ 	.short	(.L_21 - .L_20)
.L_20:
        /*0078*/ 	.word	0x00000008
.L_21:


//--------------------- .nv.callgraph             --------------------------
	.section	.nv.callgraph,"",@"SHT_CUDA_CALLGRAPH"
	.align	4
	.sectionentsize	8
	.align		4
        /*0000*/ 	.word	0x00000000
	.align		4
        /*0004*/ 	.word	0xffffffff
	.align		4
        /*0008*/ 	.word	0x00000000
	.align		4
        /*000c*/ 	.word	0xfffffffe
	.align		4
        /*0010*/ 	.word	0x00000000
	.align		4
        /*0014*/ 	.word	0xfffffffd
	.align		4
        /*0018*/ 	.word	0x00000000
	.align		4
        /*001c*/ 	.word	0xfffffffc


//--------------------- .text._Z20matrixMultiplicationPKfS0_Pfi --------------------------
	.section	.text._Z20matrixMultiplicationPKfS0_Pfi,"ax",@progbits
	.align	128
        .global         _Z20matrixMultiplicationPKfS0_Pfi
        .type           _Z20matrixMultiplicationPKfS0_Pfi,@function
        .size           _Z20matrixMultiplicationPKfS0_Pfi,(.L_x_5 - _Z20matrixMultiplicationPKfS0_Pfi)
        .other          _Z20matrixMultiplicationPKfS0_Pfi,@"STO_CUDA_ENTRY STV_DEFAULT"
_Z20matrixMultiplicationPKfS0_Pfi:
.text._Z20matrixMultiplicationPKfS0_Pfi:
[----:B------:R-:W-:Y:S01]  /*0000*/  LDC R1, c[0x0][0x37c] ;  /* 0x0000df00ff017b82 */ /* 0x000fe20000000800 */
[----:B------:R-:W0:Y:S07]  /*0010*/  S2R R0, SR_TID.Y ;  /* 0x0000000000007919 */ /* 0x000e2e0000002200 */
[----:B------:R-:W0:Y:S01]  /*0020*/  S2UR UR4, SR_CTAID.Y ;  /* 0x00000000000479c3 */ /* 0x000e220000002600 */
[----:B------:R-:W1:Y:S01]  /*0030*/  LDCU UR20, c[0x0][0x398] ;  /* 0x00007300ff1477ac */ /* 0x000e620008000800 */
[----:B------:R-:W2:Y:S06]  /*0040*/  S2R R3, SR_TID.X ;  /* 0x0000000000037919 */ /* 0x000eac0000002100 */
[----:B------:R-:W0:Y:S08]  /*0050*/  LDC R13, c[0x0][0x364] ;  /* 0x0000d900ff0d7b82 */ /* 0x000e300000000800 */
[----:B------:R-:W2:Y:S08]  /*0060*/  S2UR UR5, SR_CTAID.X ;  /* 0x00000000000579c3 */ /* 0x000eb00000002500 */
[----:B------:R-:W2:Y:S01]  /*0070*/  LDC R2, c[0x0][0x360] ;  /* 0x0000d800ff027b82 */ /* 0x000ea20000000800 */
[----:B0-----:R-:W-:-:S02]  /*0080*/  IMAD R13, R13, UR4, R0 ;  /* 0x000000040d0d7c24 */ /* 0x001fc4000f8e0200 */
[----:B--2---:R-:W-:-:S05]  /*0090*/  IMAD R0, R2, UR5, R3 ;  /* 0x0000000502007c24 */ /* 0x004fca000f8e0203 */
[----:B------:R-:W-:-:S04]  /*00a0*/  VIMNMX R2, PT, PT, R13, R0, !PT ;  /* 0x000000000d027248 */ /* 0x000fc80007fe0100 */
[----:B-1----:R-:W-:-:S13]  /*00b0*/  ISETP.GE.AND P0, PT, R2, UR20, PT ;  /* 0x0000001402007c0c */ /* 0x002fda000bf06270 */
[----:B------:R-:W-:Y:S05]  /*00c0*/  @P0 EXIT ;  /* 0x000000000000094d */ /* 0x000fea0003800000 */
[----:B------:R-:W-:Y:S01]  /*00d0*/  UISETP.GE.U32.AND UP0, UPT, UR20, 0x8, UPT ;  /* 0x000000081400788c */ /* 0x000fe2000bf06070 */
[----:B------:R-:W-:Y:S02]  /*00e0*/  HFMA2 R12, -RZ, RZ, 0, 0 ;  /* 0x00000000ff0c7431 */ /* 0x000fe400000001ff */
[----:B------:R-:W-:Y:S01]  /*00f0*/  IMAD R13, R13, UR20, RZ ;  /* 0x000000140d0d7c24 */ /* 0x000fe2000f8e02ff */
[----:B------:R-:W-:Y:S01]  /*0100*/  UMOV UR4, URZ ;  /* 0x000000ff00047c82 */ /* 0x000fe20008000000 */
[----:B------:R-:W0:Y:S04]  /*0110*/  LDCU.64 UR18, c[0x0][0x358] ;  /* 0x00006b00ff1277ac */ /* 0x000e280008000a00 */
[----:B------:R-:W-:Y:S05]  /*0120*/  BRA.U !UP0, `(.L_x_0) ;  /* 0x0000000508047547 */ /* 0x000fea000b800000 */
[----:B------:R-:W1:Y:S01]  /*0130*/  LDCU.128 UR24, c[0x0][0x380] ;  /* 0x00007000ff1877ac */ /* 0x000e620008000c00 */
[----:B------:R-:W-:Y:S02]  /*0140*/  MOV R12, RZ ;  /* 0x000000ff000c7202 */ /* 0x000fe40000000f00 */
[----:B------:R-:W-:Y:S01]  /*0150*/  MOV R14, R0 ;  /* 0x00000000000e7202 */ /* 0x000fe20000000f00 */
[----:B------:R-:W-:-:S04]  /*0160*/  ULOP3.LUT UR4, UR20, 0x7ffffff8, URZ, 0xc0, !UPT ;  /* 0x7ffffff814047892 */ /* 0x000fc8000f8ec0ff */
[----:B------:R-:W-:Y:S01]  /*0170*/  UIADD3 UR5, UPT, UPT, -UR4, URZ, URZ ;  /* 0x000000ff04057290 */ /* 0x000fe2000fffe1ff */
[----:B-1----:R-:W-:Y:S01]  /*0180*/  MOV R2, UR24 ;  /* 0x0000001800027c02 */ /* 0x002fe20008000f00 */
[----:B------:R-:W-:Y:S01]  /*0190*/  UIMAD.WIDE UR6, UR20, 0x8, UR26 ;  /* 0x00000008140678a5 */ /* 0x000fe2000f8e021a */
[----:B------:R-:W-:Y:S01]  /*01a0*/  MOV R3, UR25 ;  /* 0x0000001900037c02 */ /* 0x000fe20008000f00 */
[----:B------:R-:W-:Y:S02]  /*01b0*/  UIMAD.WIDE UR8, UR20, 0xc, UR26 ;  /* 0x0000000c140878a5 */ /* 0x000fe4000f8e021a */
[----:B------:R-:W-:Y:S01]  /*01c0*/  UIMAD.WIDE UR10, UR20, 0x10, UR26 ;  /* 0x00000010140a78a5 */ /* 0x000fe2000f8e021a */
[----:B------:R-:W-:Y:S01]  /*01d0*/  IMAD.WIDE.U32 R2, R13, 0x4, R2 ;  /* 0x000000040d027825 */ /* 0x000fe200078e0002 */
[----:B------:R-:W-:Y:S02]  /*01e0*/  UIMAD.WIDE UR12, UR20, 0x14, UR26 ;  /* 0x00000014140c78a5 */ /* 0x000fe4000f8e021a */
[----:B------:R-:W-:Y:S01]  /*01f0*/  UIMAD.WIDE UR14, UR20, 0x18, UR26 ;  /* 0x00000018140e78a5 */ /* 0x000fe2000f8e021a */
[----:B------:R-:W-:Y:S01]  /*0200*/  IADD3 R2, P0, PT, R2, 0x10, RZ ;  /* 0x0000001002027810 */ /* 0x000fe20007f1e0ff */
[----:B------:R-:W-:-:S03]  /*0210*/  UIMAD.WIDE UR16, UR20, 0x1c, UR26 ;  /* 0x0000001c141078a5 */ /* 0x000fc6000f8e021a */
[----:B------:R-:W-:-:S09]  /*0220*/  IADD3.X R3, PT, PT, RZ, R3, RZ, P0, !PT ;  /* 0x00000003ff037210 */ /* 0x000fd200007fe4ff */
.L_x_1:
[----:B------:R-:W-:Y:S01]  /*0230*/  UIMAD.WIDE UR22, UR20, 0x4, UR26 ;  /* 0x00000004141678a5 */ /* 0x000fe2000f8e021a */
[----:B------:R-:W-:Y:S02]  /*0240*/  IMAD.MOV.U32 R23, RZ, RZ, 0x4 ;  /* 0x00000004ff177424 */ /* 0x000fe400078e00ff */
[----:B------:R-:W-:Y:S01]  /*0250*/  HFMA2 R11, -RZ, RZ, 0, 2.384185791015625e-07 ;  /* 0x00000004ff0b7431 */ /* 0x000fe200000001ff */
[----:B------:R-:W-:Y:S01]  /*0260*/  MOV R25, 0x4 ;  /* 0x0000000400197802 */ /* 0x000fe20000000f00 */
[----:B0-----:R-:W2:Y:S01]  /*0270*/  LDG.E R21, desc[UR18][R2.64+-0x10] ;  /* 0xfffff01202157981 */ /* 0x001ea2000c1e1900 */
[C---:B------:R-:W-:Y:S01]  /*0280*/  IMAD.WIDE R22, R14.reuse, R23, UR26 ;  /* 0x0000001a0e167e25 */ /* 0x040fe2000f8e0217 */
[----:B------:R-:W-:Y:S02]  /*0290*/  MOV R8, UR22 ;  /* 0x0000001600087c02 */ /* 0x000fe40008000f00 */
[----:B------:R-:W-:Y:S01]  /*02a0*/  MOV R9, UR23 ;  /* 0x0000001700097c02 */ /* 0x000fe20008000f00 */
[----:B------:R-:W3:Y:S02]  /*02b0*/  LDG.E R19, desc[UR18][R2.64+-0xc] ;  /* 0xfffff41202137981 */ /* 0x000ee4000c1e1900 */
[----:B------:R-:W-:-:S02]  /*02c0*/  IMAD.WIDE R8, R14, 0x4, R8 ;  /* 0x000000040e087825 */ /* 0x000fc400078e0208 */
[----:B------:R-:W2:Y:S01]  /*02d0*/  LDG.E R22, desc[UR18][R22.64] ;  /* 0x0000001216167981 */ /* 0x000ea2000c1e1900 */
[----:B------:R-:W-:Y:S01]  /*02e0*/  MOV R5, 0x4 ;  /* 0x0000000400057802 */ /* 0x000fe20000000f00 */
[C---:B------:R-:W-:Y:S02]  /*02f0*/  IMAD.WIDE R24, R14.reuse, R25, UR6 ;  /* 0x000000060e187e25 */ /* 0x040fe4000f8e0219 */
[----:B------:R0:W3:Y:S02]  /*0300*/  LDG.E R20, desc[UR18][R8.64] ;  /* 0x0000001208147981 */ /* 0x0000e4000c1e1900 */
[----:B------:R-:W-:Y:S02]  /*0310*/  IMAD.WIDE R10, R14, R11, UR8 ;  /* 0x000000080e0a7e25 */ /* 0x000fe4000f8e020b */
[----:B------:R-:W4:Y:S04]  /*0320*/  LDG.E R18, desc[UR18][R24.64] ;  /* 0x0000001218127981 */ /* 0x000f28000c1e1900 */
[----:B------:R-:W4:Y:S01]  /*0330*/  LDG.E R17, desc[UR18][R2.64+-0x8] ;  /* 0xfffff81202117981 */ /* 0x000f22000c1e1900 */
[----:B0-----:R-:W-:-:S02]  /*0340*/  HFMA2 R9, -RZ, RZ, 0, 2.384185791015625e-07 ;  /* 0x00000004ff097431 */ /* 0x001fc400000001ff */
[----:B------:R-:W-:Y:S01]  /*0350*/  IMAD.MOV.U32 R7, RZ, RZ, 0x4 ;  /* 0x00000004ff077424 */ /* 0x000fe200078e00ff */
[----:B------:R0:W5:Y:S01]  /*0360*/  LDG.E R16, desc[UR18][R10.64] ;  /* 0x000000120a107981 */ /* 0x000162000c1e1900 */
[----:B------:R-:W-:-:S03]  /*0370*/  IMAD.WIDE R4, R14, R5, UR10 ;  /* 0x0000000a0e047e25 */ /* 0x000fc6000f8e0205 */
[----:B------:R-:W5:Y:S01]  /*0380*/  LDG.E R15, desc[UR18][R2.64+-0x4] ;  /* 0xfffffc12020f7981 */ /* 0x000f62000c1e1900 */
[C---:B------:R-:W-:Y:S01]  /*0390*/  IMAD.WIDE R6, R14.reuse, R7, UR12 ;  /* 0x0000000c0e067e25 */ /* 0x040fe2000f8e0207 */
[----:B------:R-:W-:Y:S02]  /*03a0*/  MOV R27, 0x4 ;  /* 0x00000004001b7802 */ /* 0x000fe40000000f00 */
[----:B------:R1:W5:Y:S01]  /*03b0*/  LDG.E R4, desc[UR18][R4.64] ;  /* 0x0000001204047981 */ /* 0x000362000c1e1900 */
[----:B------:R-:W-:-:S03]  /*03c0*/  IMAD.WIDE R8, R14, R9, UR14 ;  /* 0x0000000e0e087e25 */ /* 0x000fc6000f8e0209 */
[----:B------:R-:W5:Y:S01]  /*03d0*/  LDG.E R23, desc[UR18][R2.64] ;  /* 0x0000001202177981 */ /* 0x000f62000c1e1900 */
[----:B0-----:R-:W-:-:S03]  /*03e0*/  IMAD.WIDE R10, R14, R27, UR16 ;  /* 0x000000100e0a7e25 */ /* 0x001fc6000f8e021b */
[----:B------:R-:W5:Y:S04]  /*03f0*/  LDG.E R7, desc[UR18][R6.64] ;  /* 0x0000001206077981 */ /* 0x000f68000c1e1900 */
[----:B------:R-:W5:Y:S04]  /*0400*/  LDG.E R24, desc[UR18][R2.64+0x4] ;  /* 0x0000041202187981 */ /* 0x000f68000c1e1900 */
[----:B------:R-:W5:Y:S04]  /*0410*/  LDG.E R8, desc[UR18][R8.64] ;  /* 0x0000001208087981 */ /* 0x000f68000c1e1900 */
[----:B------:R-:W5:Y:S04]  /*0420*/  LDG.E R25, desc[UR18][R2.64+0x8] ;  /* 0x0000081202197981 */ /* 0x000f68000c1e1900 */
[----:B------:R-:W5:Y:S04]  /*0430*/  LDG.E R10, desc[UR18][R10.64] ;  /* 0x000000120a0a7981 */ /* 0x000f68000c1e1900 */
[----:B------:R0:W5:Y:S01]  /*0440*/  LDG.E R27, desc[UR18][R2.64+0xc] ;  /* 0x00000c12021b7981 */ /* 0x000162000c1e1900 */
[----:B------:R-:W-:-:S04]  /*0450*/  UIADD3 UR5, UPT, UPT, UR5, 0x8, URZ ;  /* 0x0000000805057890 */ /* 0x000fc8000fffe0ff */
[----:B------:R-:W-:Y:S01]  /*0460*/  UISETP.NE.AND UP0, UPT, UR5, URZ, UPT ;  /* 0x000000ff0500728c */ /* 0x000fe2000bf05270 */
[----:B-1----:R-:W-:Y:S02]  /*0470*/  MOV R5, UR20 ;  /* 0x0000001400057c02 */ /* 0x002fe40008000f00 */
[----:B0-----:R-:W-:Y:S02]  /*0480*/  IADD3 R2, P0, PT, R2, 0x20, RZ ;  /* 0x0000002002027810 */ /* 0x001fe40007f1e0ff */
[----:B------:R-:W-:Y:S02]  /*0490*/  LEA R14, R5, R14, 0x3 ;  /* 0x0000000e050e7211 */ /* 0x000fe400078e18ff */
[----:B------:R-:W-:Y:S01]  /*04a0*/  IADD3.X R3, PT, PT, RZ, R3, RZ, P0, !PT ;  /* 0x00000003ff037210 */ /* 0x000fe200007fe4ff */
[----:B--2---:R-:W-:-:S04]  /*04b0*/  FFMA R22, R21, R22, R12 ;  /* 0x0000001615167223 */ /* 0x004fc8000000000c */
[----:B---3--:R-:W-:-:S04]  /*04c0*/  FFMA R20, R19, R20, R22 ;  /* 0x0000001413147223 */ /* 0x008fc80000000016 */
[----:B----4-:R-:W-:-:S04]  /*04d0*/  FFMA R18, R17, R18, R20 ;  /* 0x0000001211127223 */ /* 0x010fc80000000014 */
[----:B-----5:R-:W-:-:S04]  /*04e0*/  FFMA R16, R15, R16, R18 ;  /* 0x000000100f107223 */ /* 0x020fc80000000012 */
[----:B------:R-:W-:-:S04]  /*04f0*/  FFMA R23, R23, R4, R16 ;  /* 0x0000000417177223 */ /* 0x000fc80000000010 */
[----:B------:R-:W-:-:S04]  /*0500*/  FFMA R24, R24, R7, R23 ;  /* 0x0000000718187223 */ /* 0x000fc80000000017 */
[----:B------:R-:W-:-:S04]  /*0510*/  FFMA R8, R25, R8, R24 ;  /* 0x0000000819087223 */ /* 0x000fc80000000018 */
[----:B------:R-:W-:Y:S01]  /*0520*/  FFMA R12, R27, R10, R8 ;  /* 0x0000000a1b0c7223 */ /* 0x000fe20000000008 */
[----:B------:R-:W-:Y:S06]  /*0530*/  BRA.U UP0, `(.L_x_1) ;  /* 0xfffffffd003c7547 */ /* 0x000fec000b83ffff */
.L_x_0:
[----:B------:R-:W-:-:S04]  /*0540*/  ULOP3.LUT UR6, UR20, 0x7, URZ, 0xc0, !UPT ;  /* 0x0000000714067892 */ /* 0x000fc8000f8ec0ff */
[----:B------:R-:W-:-:S09]  /*0550*/  UISETP.NE.AND UP0, UPT, UR6, URZ, UPT ;  /* 0x000000ff0600728c */ /* 0x000fd2000bf05270 */
[----:B------:R-:W-:Y:S05]  /*0560*/  BRA.U !UP0, `(.L_x_2) ;  /* 0x0000000508387547 */ /* 0x000fea000b800000 */
[----:B------:R-:W-:Y:S02]  /*0570*/  UISETP.GE.U32.AND UP0, UPT, UR6, 0x4, UPT ;  /* 0x000000040600788c */ /* 0x000fe4000bf06070 */
[----:B------:R-:W-:-:S04]  /*0580*/  ULOP3.LUT UR5, UR20, 0x3, URZ, 0xc0, !UPT ;  /* 0x0000000314057892 */ /* 0x000fc8000f8ec0ff */
[----:B------:R-:W-:-:S03]  /*0590*/  UISETP.NE.AND UP1, UPT, UR5, URZ, UPT ;  /* 0x000000ff0500728c */ /* 0x000fc6000bf25270 */
[----:B------:R-:W-:Y:S08]  /*05a0*/  BRA.U !UP0, `(.L_x_3) ;  /* 0x00000001087c7547 */ /* 0x000ff0000b800000 */
[----:B------:R-:W1:Y:S01]  /*05b0*/  LDC.64 R6, c[0x0][0x388] ;  /* 0x0000e200ff067b82 */ /* 0x000e620000000a00 */
[----:B------:R-:W2:Y:S01]  /*05c0*/  LDCU.64 UR6, c[0x0][0x380] ;  /* 0x00007000ff0677ac */ /* 0x000ea20008000a00 */
[----:B------:R-:W-:Y:S01]  /*05d0*/  IMAD.U32 R9, RZ, RZ, UR4 ;  /* 0x00000004ff097e24 */ /* 0x000fe2000f8e00ff */
[C---:B------:R-:W-:Y:S02]  /*05e0*/  IADD3 R3, PT, PT, R13.reuse, UR4, RZ ;  /* 0x000000040d037c10 */ /* 0x040fe4000fffe0ff */
[----:B------:R-:W-:Y:S01]  /*05f0*/  IADD3 R10, P0, PT, R13, UR4, RZ ;  /* 0x000000040d0a7c10 */ /* 0x000fe2000ff1e0ff */
[----:B------:R-:W-:Y:S01]  /*0600*/  IMAD R9, R9, UR20, R0 ;  /* 0x0000001409097c24 */ /* 0x000fe2000f8e0200 */
[----:B------:R-:W-:Y:S01]  /*0610*/  MOV R11, UR20 ;  /* 0x00000014000b7c02 */ /* 0x000fe20008000f00 */
[----:B------:R-:W3:Y:S01]  /*0620*/  LDC.64 R4, c[0x0][0x380] ;  /* 0x0000e000ff047b82 */ /* 0x000ee20000000a00 */
[----:B------:R-:W-:Y:S01]  /*0630*/  MOV R15, UR20 ;  /* 0x00000014000f7c02 */ /* 0x000fe20008000f00 */
[----:B-1----:R-:W-:Y:S01]  /*0640*/  IMAD.WIDE R6, R9, 0x4, R6 ;  /* 0x0000000409067825 */ /* 0x002fe200078e0206 */
[----:B------:R-:W-:-:S05]  /*0650*/  MOV R9, UR20 ;  /* 0x0000001400097c02 */ /* 0x000fca0008000f00 */
[----:B------:R-:W-:Y:S02]  /*0660*/  IMAD.WIDE R8, R9, 0x4, R6 ;  /* 0x0000000409087825 */ /* 0x000fe400078e0206 */
[----:B0-----:R-:W4:Y:S02]  /*0670*/  LDG.E R6, desc[UR18][R6.64] ;  /* 0x0000001206067981 */ /* 0x001f24000c1e1900 */
[----:B---3--:R-:W-:Y:S01]  /*0680*/  IMAD.WIDE.U32 R4, R3, 0x4, R4 ;  /* 0x0000000403047825 */ /* 0x008fe200078e0004 */
[----:B------:R-:W-:Y:S01]  /*0690*/  IADD3.X R3, PT, PT, RZ, RZ, RZ, P0, !PT ;  /* 0x000000ffff037210 */ /* 0x000fe200007fe4ff */
[----:B------:R-:W3:Y:S01]  /*06a0*/  LDG.E R17, desc[UR18][R8.64] ;  /* 0x0000001208117981 */ /* 0x000ee2000c1e1900 */
[----:B--2---:R-:W-:-:S03]  /*06b0*/  LEA R2, P0, R10, UR6, 0x2 ;  /* 0x000000060a027c11 */ /* 0x004fc6000f8010ff */
[----:B------:R-:W4:Y:S01]  /*06c0*/  LDG.E R5, desc[UR18][R4.64] ;  /* 0x0000001204057981 */ /* 0x000f22000c1e1900 */
[----:B------:R-:W-:Y:S01]  /*06d0*/  LEA.HI.X R3, R10, UR7, R3, 0x2, P0 ;  /* 0x000000070a037c11 */ /* 0x000fe200080f1403 */
[----:B------:R-:W-:-:S04]  /*06e0*/  IMAD.WIDE R10, R11, 0x4, R8 ;  /* 0x000000040b0a7825 */ /* 0x000fc800078e0208 */
[----:B------:R-:W3:Y:S01]  /*06f0*/  LDG.E R16, desc[UR18][R2.64+0x4] ;  /* 0x0000041202107981 */ /* 0x000ee2000c1e1900 */
[----:B------:R-:W-:-:S03]  /*0700*/  IMAD.WIDE R14, R15, 0x4, R10 ;  /* 0x000000040f0e7825 */ /* 0x000fc600078e020a */
[----:B------:R-:W2:Y:S04]  /*0710*/  LDG.E R19, desc[UR18][R10.64] ;  /* 0x000000120a137981 */ /* 0x000ea8000c1e1900 */
[----:B------:R-:W2:Y:S04]  /*0720*/  LDG.E R18, desc[UR18][R2.64+0x8] ;  /* 0x0000081202127981 */ /* 0x000ea8000c1e1900 */
[----:B------:R-:W5:Y:S04]  /*0730*/  LDG.E R20, desc[UR18][R2.64+0xc] ;  /* 0x00000c1202147981 */ /* 0x000f68000c1e1900 */
[----:B------:R-:W5:Y:S01]  /*0740*/  LDG.E R14, desc[UR18][R14.64] ;  /* 0x000000120e0e7981 */ /* 0x000f62000c1e1900 */
[----:B------:R-:W-:Y:S01]  /*0750*/  UIADD3 UR4, UPT, UPT, UR4, 0x4, URZ ;  /* 0x0000000404047890 */ /* 0x000fe2000fffe0ff */
[----:B----4-:R-:W-:-:S04]  /*0760*/  FFMA R5, R5, R6, R12 ;  /* 0x0000000605057223 */ /* 0x010fc8000000000c */
[----:B---3--:R-:W-:-:S04]  /*0770*/  FFMA R5, R16, R17, R5 ;  /* 0x0000001110057223 */ /* 0x008fc80000000005 */
[----:B--2---:R-:W-:-:S04]  /*0780*/  FFMA R5, R18, R19, R5 ;  /* 0x0000001312057223 */ /* 0x004fc80000000005 */
[----:B-----5:R-:W-:-:S07]  /*0790*/  FFMA R12, R20, R14, R5 ;  /* 0x0000000e140c7223 */ /* 0x020fce0000000005 */
.L_x_3:
[----:B------:R-:W-:Y:S05]  /*07a0*/  BRA.U !UP1, `(.L_x_2) ;  /* 0x0000000109a87547 */ /* 0x000fea000b800000 */
[----:B------:R-:W-:Y:S01]  /*07b0*/  UISETP.NE.AND UP0, UPT, UR5, 0x1, UPT ;  /* 0x000000010500788c */ /* 0x000fe2000bf05270 */
[----:B------:R-:W-:Y:S01]  /*07c0*/  MOV R7, UR4 ;  /* 0x0000000400077c02 */ /* 0x000fe20008000f00 */
[----:B------:R-:W-:Y:S02]  /*07d0*/  ULOP3.LUT UR5, UR20, 0x1, URZ, 0xc0, !UPT ;  /* 0x0000000114057892 */ /* 0x000fe4000f8ec0ff */
[----:B------:R-:W-:Y:S02]  /*07e0*/  MOV R15, UR20 ;  /* 0x00000014000f7c02 */ /* 0x000fe40008000f00 */
[----:B------:R-:W-:Y:S01]  /*07f0*/  UISETP.NE.U32.AND UP1, UPT, UR5, 0x1, UPT ;  /* 0x000000010500788c */ /* 0x000fe2000bf25070 */
[----:B------:R-:W-:-:S04]  /*0800*/  PLOP3.LUT P1, PT, PT, PT, UP0, 0x80, 0x8 ;  /* 0x000000000008781c */ /* 0x000fc80003f2f008 */
[----:B------:R-:W1:Y:S01]  /*0810*/  @UP0 LDCU.128 UR8, c[0x0][0x380] ;  /* 0x00007000ff0807ac */ /* 0x000e620008000c00 */
[----:B------:R-:W-:Y:S01]  /*0820*/  PLOP3.LUT P0, PT, PT, PT, UP1, 0x80, 0x8 ;  /* 0x000000000008781c */ /* 0x000fe20003f0f018 */
[----:B------:R-:W2:Y:S04]  /*0830*/  @UP0 LDCU.64 UR6, c[0x0][0x380] ;  /* 0x00007000ff0607ac */ /* 0x000ea80008000a00 */
[----:B------:R-:W3:Y:S03]  /*0840*/  @!UP1 LDCU.128 UR12, c[0x0][0x380] ;  /* 0x00007000ff0c97ac */ /* 0x000ee60008000c00 */
[C---:B------:R-:W-:Y:S02]  /*0850*/  @P1 IADD3 R3, PT, PT, R13.reuse, UR4, RZ ;  /* 0x000000040d031c10 */ /* 0x040fe4000fffe0ff */
[----:B------:R-:W-:Y:S01]  /*0860*/  @P1 IADD3 R6, P2, PT, R13, UR4, RZ ;  /* 0x000000040d061c10 */ /* 0x000fe2000ff5e0ff */
[----:B------:R-:W-:Y:S01]  /*0870*/  @UP0 UIADD3 UR4, UPT, UPT, UR4, 0x2, URZ ;  /* 0x0000000204040890 */ /* 0x000fe2000fffe0ff */
[----:B-1----:R-:W-:Y:S01]  /*0880*/  MOV R11, UR9 ;  /* 0x00000009000b7c02 */ /* 0x002fe20008000f00 */
[----:B------:R-:W-:Y:S01]  /*0890*/  IMAD.U32 R10, RZ, RZ, UR8 ;  /* 0x00000008ff0a7e24 */ /* 0x000fe2000f8e00ff */
[----:B------:R-:W-:-:S02]  /*08a0*/  MOV R4, UR10 ;  /* 0x0000000a00047c02 */ /* 0x000fc40008000f00 */
[----:B------:R-:W-:Y:S01]  /*08b0*/  MOV R5, UR11 ;  /* 0x0000000b00057c02 */ /* 0x000fe20008000f00 */
[----:B------:R-:W-:-:S04]  /*08c0*/  @P1 IMAD.WIDE.U32 R10, R3, 0x4, R10 ;  /* 0x00000004030a1825 */ /* 0x000fc800078e000a */
[----:B------:R-:W-:Y:S01]  /*08d0*/  @P1 IMAD R3, R7, UR20, R0 ;  /* 0x0000001407031c24 */ /* 0x000fe2000f8e0200 */
[----:B------:R-:W-:Y:S01]  /*08e0*/  @P1 IADD3.X R7, PT, PT, RZ, RZ, RZ, P2, !PT ;  /* 0x000000ffff071210 */ /* 0x000fe200017fe4ff */
[----:B------:R-:W-:Y:S01]  /*08f0*/  IMAD.U32 R19, RZ, RZ, UR4 ;  /* 0x00000004ff137e24 */ /* 0x000fe2000f8e00ff */
[C---:B--2---:R-:W-:Y:S01]  /*0900*/  @P1 LEA R2, P2, R6.reuse, UR6, 0x2 ;  /* 0x0000000606021c11 */ /* 0x044fe2000f8410ff */
[----:B------:R-:W-:Y:S01]  /*0910*/  @P1 IMAD.WIDE R4, R3, 0x4, R4 ;  /* 0x0000000403041825 */ /* 0x000fe200078e0204 */
[----:B------:R-:W-:Y:S01]  /*0920*/  @!P0 IADD3 R17, PT, PT, R13, UR4, RZ ;  /* 0x000000040d118c10 */ /* 0x000fe2000fffe0ff */
[----:B0-----:R-:W2:Y:S01]  /*0930*/  @P1 LDG.E R11, desc[UR18][R10.64] ;  /* 0x000000120a0b1981 */ /* 0x001ea2000c1e1900 */
[----:B------:R-:W-:Y:S01]  /*0940*/  @P1 LEA.HI.X R3, R6, UR7, R7, 0x2, P2 ;  /* 0x0000000706031c11 */ /* 0x000fe200090f1407 */
[----:B------:R-:W-:Y:S01]  /*0950*/  @!P0 IMAD R19, R19, UR20, R0 ;  /* 0x0000001413138c24 */ /* 0x000fe2000f8e0200 */
[----:B---3--:R-:W-:Y:S01]  /*0960*/  MOV R6, UR12 ;  /* 0x0000000c00067c02 */ /* 0x008fe20008000f00 */
[----:B------:R-:W-:Y:S01]  /*0970*/  @P1 IMAD.WIDE R14, R15, 0x4, R4 ;  /* 0x000000040f0e1825 */ /* 0x000fe200078e0204 */
[----:B------:R-:W-:Y:S01]  /*0980*/  MOV R7, UR13 ;  /* 0x0000000d00077c02 */ /* 0x000fe20008000f00 */
[----:B------:R-:W2:Y:S01]  /*0990*/  @P1 LDG.E R4, desc[UR18][R4.64] ;  /* 0x0000001204041981 */ /* 0x000ea2000c1e1900 */
[----:B------:R-:W-:-:S02]  /*09a0*/  MOV R8, UR14 ;  /* 0x0000000e00087c02 */ /* 0x000fc40008000f00 */
[----:B------:R-:W-:Y:S01]  /*09b0*/  MOV R9, UR15 ;  /* 0x0000000f00097c02 */ /* 0x000fe20008000f00 */
[----:B------:R-:W-:Y:S01]  /*09c0*/  @!P0 IMAD.WIDE.U32 R6, R17, 0x4, R6 ;  /* 0x0000000411068825 */ /* 0x000fe200078e0006 */
[----:B------:R-:W3:Y:S03]  /*09d0*/  @P1 LDG.E R14, desc[UR18][R14.64] ;  /* 0x000000120e0e1981 */ /* 0x000ee6000c1e1900 */
[----:B------:R-:W-:Y:S01]  /*09e0*/  @!P0 IMAD.WIDE R8, R19, 0x4, R8 ;  /* 0x0000000413088825 */ /* 0x000fe200078e0208 */
[----:B------:R-:W3:Y:S04]  /*09f0*/  @P1 LDG.E R2, desc[UR18][R2.64+0x4] ;  /* 0x0000041202021981 */ /* 0x000ee8000c1e1900 */
[----:B------:R-:W4:Y:S04]  /*0a00*/  @!P0 LDG.E R7, desc[UR18][R6.64] ;  /* 0x0000001206078981 */ /* 0x000f28000c1e1900 */
[----:B------:R-:W4:Y:S01]  /*0a10*/  @!P0 LDG.E R8, desc[UR18][R8.64] ;  /* 0x0000001208088981 */ /* 0x000f22000c1e1900 */
[----:B--2---:R-:W-:-:S04]  /*0a20*/  @P1 FFMA R11, R11, R4, R12 ;  /* 0x000000040b0b1223 */ /* 0x004fc8000000000c */
[----:B---3--:R-:W-:-:S04]  /*0a30*/  @P1 FFMA R12, R2, R14, R11 ;  /* 0x0000000e020c1223 */ /* 0x008fc8000000000b */
[----:B----4-:R-:W-:-:S07]  /*0a40*/  @!P0 FFMA R12, R7, R8, R12 ;  /* 0x00000008070c8223 */ /* 0x010fce000000000c */
.L_x_2:
[----:B------:R-:W1:Y:S01]  /*0a50*/  LDC.64 R2, c[0x0][0x390] ;  /* 0x0000e400ff027b82 */ /* 0x000e620000000a00 */
[----:B------:R-:W-:-:S05]  /*0a60*/  IADD3 R13, PT, PT, R0, R13, RZ ;  /* 0x0000000d000d7210 */ /* 0x000fca0007ffe0ff */
[----:B-1----:R-:W-:-:S05]  /*0a70*/  IMAD.WIDE R2, R13, 0x4, R2 ;  /* 0x000000040d027825 */ /* 0x002fca00078e0202 */
[----:B0-----:R-:W-:Y:S01]  /*0a80*/  STG.E desc[UR18][R2.64], R12 ;  /* 0x0000000c02007986 */ /* 0x001fe2000c101912 */
[----:B------:R-:W-:Y:S05]  /*0a90*/  EXIT ;  /* 0x000000000000794d */ /* 0x000fea0003800000 */
.L_x_4:
[----:B------:R-:W-:-:S00]  /*0aa0*/  BRA `(.L_x_4) ;  /* 0xfffffffc00fc7947 */ /* 0x000fc0000383ffff */
[----:B------:R-:W-:-:S00]  /*0ab0*/  NOP ;  /* 0x0000000000007918 */ /* 0x000fc00000000000 */
        /* <DEDUP_REMOVED lines=12> */
.L_x_5:


//--------------------- .nv.shared.reserved.0     --------------------------
	.section	.nv.shared.reserved.0,"aw",@nobits
	.weak		__nv_reservedSMEM_offset_0_alias
	.size		__nv_reservedSMEM_offset_0_alias, 0, 64
	.other		__nv_reservedSMEM_offset_0_alias,@"STO_CUDA_RESERVED_SHARED STV_DEFAULT"
__nv_reservedSMEM_offset_0_alias:
	.zero		0
	.zero		64


//--------------------- .nv.constant0._Z20matrixMultiplicationPKfS0_Pfi --------------------------
	.section	.nv.constant0._Z20matrixMultiplicationPKfS0_Pfi,"a",@progbits
	.sectionflags	@""
	.align	4
.nv.constant0._Z20matrixMultiplicationPKfS0_Pfi:
	.zero		924


//--------------------- SYMBOLS --------------------------

	.type		.nv.reservedSmem.offset0,@object
	.size		.nv.reservedSmem.offset0,0x4
